//
// Generated by NVIDIA NVVM Compiler
//
// Compiler Build ID: CL-36424714
// Cuda compilation tools, release 13.0, V13.0.88
// Based on NVVM 20.0.0
//

.version 9.0
.target sm_100
.address_size 64

	// .globl	_Z3dotPKfS0_Pfi
// _ZZ3dotPKfS0_PfiE10shared_mem has been demoted

.visible .entry _Z3dotPKfS0_Pfi(
	.param .u64 .ptr .align 1 _Z3dotPKfS0_Pfi_param_0,
	.param .u64 .ptr .align 1 _Z3dotPKfS0_Pfi_param_1,
	.param .u64 .ptr .align 1 _Z3dotPKfS0_Pfi_param_2,
	.param .u32 _Z3dotPKfS0_Pfi_param_3
)
{
	.reg .pred 	%p<6>;
	.reg .b32 	%r<14>;
	.reg .b32 	%f<9>;
	.reg .b64 	%rd<10>;
	// demoted variable
	.shared .align 4 .b8 _ZZ3dotPKfS0_PfiE10shared_mem[1024];
	ld.param.u64 	%rd1, [_Z3dotPKfS0_Pfi_param_0];
	ld.param.u64 	%rd2, [_Z3dotPKfS0_Pfi_param_1];
	ld.param.u64 	%rd3, [_Z3dotPKfS0_Pfi_param_2];
	ld.param.u32 	%r7, [_Z3dotPKfS0_Pfi_param_3];
	mov.u32 	%r1, %tid.x;
	mov.u32 	%r8, %ctaid.x;
	mov.u32 	%r13, %ntid.x;
	mad.lo.s32 	%r3, %r8, %r13, %r1;
	setp.ge.s32 	%p1, %r3, %r7;
	shl.b32 	%r9, %r1, 2;
	mov.u32 	%r10, _ZZ3dotPKfS0_PfiE10shared_mem;
	add.s32 	%r4, %r10, %r9;
	@%p1 bra 	$L__BB0_2;
	cvta.to.global.u64 	%rd4, %rd1;
	cvta.to.global.u64 	%rd5, %rd2;
	mul.wide.s32 	%rd6, %r3, 4;
	add.s64 	%rd7, %rd4, %rd6;
	ld.global.f32 	%f1, [%rd7];
	add.s64 	%rd8, %rd5, %rd6;
	ld.global.f32 	%f2, [%rd8];
	mul.f32 	%f3, %f1, %f2;
	st.shared.f32 	[%r4], %f3;
$L__BB0_2:
	bar.sync 	0;
	setp.lt.u32 	%p2, %r13, 2;
	@%p2 bra 	$L__BB0_6;
$L__BB0_3:
	shr.u32 	%r6, %r13, 1;
	setp.ge.u32 	%p3, %r1, %r6;
	@%p3 bra 	$L__BB0_5;
	shl.b32 	%r11, %r6, 2;
	add.s32 	%r12, %r4, %r11;
	ld.shared.f32 	%f4, [%r12];
	ld.shared.f32 	%f5, [%r4];
	add.f32 	%f6, %f4, %f5;
	st.shared.f32 	[%r4], %f6;
$L__BB0_5:
	bar.sync 	0;
	setp.gt.u32 	%p4, %r13, 3;
	mov.u32 	%r13, %r6;
	@%p4 bra 	$L__BB0_3;
$L__BB0_6:
	setp.ne.s32 	%p5, %r1, 0;
	@%p5 bra 	$L__BB0_8;
	ld.shared.f32 	%f7, [_ZZ3dotPKfS0_PfiE10shared_mem];
	cvta.to.global.u64 	%rd9, %rd3;
	atom.global.add.f32 	%f8, [%rd9], %f7;
$L__BB0_8:
	ret;

}


// ===== COMPILED SASS (sm_100) =====

	.target	sm_100

	.elftype	@"ET_EXEC"


//--------------------- .note.nv.tkinfo           --------------------------
	.section	.note.nv.tkinfo,"",@"SHT_NOTE"
	.sectionflags	@"SHF_NOTE_NV_TKINFO"
	.tkinfo
        /*0018*/ 	.word	0x00000002
        /*0030*/ 	.string	""
        /*0030*/ 	.string	"ptxas"
        /*0030*/ 	.string	"Cuda compilation tools, release 13.0, V13.0.88"
        /*0030*/ 	.string	"Build cuda_13.0.r13.0/compiler.36424714_0"
        /*0030*/ 	.string	"-arch sm_100 -m 64 "



//--------------------- .note.nv.cuinfo           --------------------------
	.section	.note.nv.cuinfo,"",@"SHT_NOTE"
	.sectionflags	@"SHF_NOTE_NV_CUINFO"
        /*0018*/ 	.short	0x0002
        /*001a*/ 	.short	0x0064
        /*001c*/ 	.short	0x0082
	.zero		2


//--------------------- .nv.info                  --------------------------
	.section	.nv.info,"",@"SHT_CUDA_INFO"
	.align	4


	//----- nvinfo : EIATTR_REGCOUNT
	.align		4
        /*0000*/ 	.byte	0x04, 0x2f
        /*0002*/ 	.short	(.L_1 - .L_0)
	.align		4
.L_0:
        /*0004*/ 	.word	index@(_Z3dotPKfS0_Pfi)
        /*0008*/ 	.word	0x0000000c


	//----- nvinfo : EIATTR_FRAME_SIZE
	.align		4
.L_1:
        /*000c*/ 	.byte	0x04, 0x11
        /*000e*/ 	.short	(.L_3 - .L_2)
	.align		4
.L_2:
        /*0010*/ 	.word	index@(_Z3dotPKfS0_Pfi)
        /*0014*/ 	.word	0x00000000


	//----- nvinfo : EIATTR_MIN_STACK_SIZE
	.align		4
.L_3:
        /*0018*/ 	.byte	0x04, 0x12
        /*001a*/ 	.short	(.L_5 - .L_4)
	.align		4
.L_4:
        /*001c*/ 	.word	index@(_Z3dotPKfS0_Pfi)
        /*0020*/ 	.word	0x00000000
.L_5:


//--------------------- .nv.compat                --------------------------
	.section	.nv.compat,"",@"SHT_CUDA_COMPAT_INFO"
	.align	4
        /*0000*/ 	.byte	0x02, 0x09, 0x00, 0x00, 0x02, 0x02, 0x01, 0x00, 0x02, 0x05, 0x05, 0x00, 0x03, 0x07, 0x01, 0x01
        /*0010*/ 	.byte	0x02, 0x03, 0x00, 0x00, 0x02, 0x06, 0x01, 0x00, 0x04, 0x0b, 0x08, 0x00, 0x09, 0x00, 0x00, 0x00
        /*0020*/ 	.byte	0x00, 0x00, 0x00, 0x00


//--------------------- .nv.info._Z3dotPKfS0_Pfi  --------------------------
	.section	.nv.info._Z3dotPKfS0_Pfi,"",@"SHT_CUDA_INFO"
	.sectionflags	@""
	.align	4


	//----- nvinfo : EIATTR_CUDA_API_VERSION
	.align		4
        /*0000*/ 	.byte	0x04, 0x37
        /*0002*/ 	.short	(.L_7 - .L_6)
.L_6:
        /*0004*/ 	.word	0x00000082


	//----- nvinfo : EIATTR_KPARAM_INFO
	.align		4
.L_7:
        /*0008*/ 	.byte	0x04, 0x17
        /*000a*/ 	.short	(.L_9 - .L_8)
.L_8:
        /*000c*/ 	.word	0x00000000
        /*0010*/ 	.short	0x0003
        /*0012*/ 	.short	0x0018
        /*0014*/ 	.byte	0x00, 0xf0, 0x11, 0x00


	//----- nvinfo : EIATTR_KPARAM_INFO
	.align		4
.L_9:
        /*0018*/ 	.byte	0x04, 0x17
        /*001a*/ 	.short	(.L_11 - .L_10)
.L_10:
        /*001c*/ 	.word	0x00000000
        /*0020*/ 	.short	0x0002
        /*0022*/ 	.short	0x0010
        /*0024*/ 	.byte	0x00, 0xf5, 0x21, 0x00


	//----- nvinfo : EIATTR_KPARAM_INFO
	.align		4
.L_11:
        /*0028*/ 	.byte	0x04, 0x17
        /*002a*/ 	.short	(.L_13 - .L_12)
.L_12:
        /*002c*/ 	.word	0x00000000
        /*0030*/ 	.short	0x0001
        /*0032*/ 	.short	0x0008
        /*0034*/ 	.byte	0x00, 0xf5, 0x21, 0x00


	//----- nvinfo : EIATTR_KPARAM_INFO
	.align		4
.L_13:
        /*0038*/ 	.byte	0x04, 0x17
        /*003a*/ 	.short	(.L_15 - .L_14)
.L_14:
        /*003c*/ 	.word	0x00000000
        /*0040*/ 	.short	0x0000
        /*0042*/ 	.short	0x0000
        /*0044*/ 	.byte	0x00, 0xf5, 0x21, 0x00


	//----- nvinfo : EIATTR_SPARSE_MMA_MASK
	.align		4
.L_15:
        /*0048*/ 	.byte	0x03, 0x50
        /*004a*/ 	.short	0x0000


	//----- nvinfo : EIATTR_MAXREG_COUNT
	.align		4
        /*004c*/ 	.byte	0x03, 0x1b
        /*004e*/ 	.short	0x00ff


	//----- nvinfo : EIATTR_NUM_BARRIERS
	.align		4
        /*0050*/ 	.byte	0x02, 0x4c
        /*0052*/ 	.byte	0x01
	.zero		1


	//----- nvinfo : EIATTR_MERCURY_ISA_VERSION
	.align		4
        /*0054*/ 	.byte	0x03, 0x5f
        /*0056*/ 	.short	0x0101


	//----- nvinfo : EIATTR_VRC_CTA_INIT_COUNT
	.align		4
        /*0058*/ 	.byte	0x02, 0x4a
	.zero		1
	.zero		1


	//----- nvinfo : EIATTR_EXIT_INSTR_OFFSETS
	.align		4
        /*005c*/ 	.byte	0x04, 0x1c
        /*005e*/ 	.short	(.L_17 - .L_16)


	//   ....[0]....
.L_16:
        /*0060*/ 	.word	0x00000230


	//   ....[1]....
        /*0064*/ 	.word	0x000002a0


	//----- nvinfo : EIATTR_CBANK_PARAM_SIZE
	.align		4
.L_17:
        /*0068*/ 	.byte	0x03, 0x19
        /*006a*/ 	.short	0x001c


	//----- nvinfo : EIATTR_PARAM_CBANK
	.align		4
        /*006c*/ 	.byte	0x04, 0x0a
        /*006e*/ 	.short	(.L_19 - .L_18)
	.align		4
.L_18:
        /*0070*/ 	.word	index@(.nv.constant0._Z3dotPKfS0_Pfi)
        /*0074*/ 	.short	0x0380
        /*0076*/ 	.short	0x001c


	//----- nvinfo : EIATTR_SW_WAR
	.align		4
.L_19:
        /*0078*/ 	.byte	0x04, 0x36
        /*007a*/ 	.short	(.L_21 - .L_20)
.L_20:
        /*007c*/ 	.word	0x00000008
.L_21:


//--------------------- .nv.callgraph             --------------------------
	.section	.nv.callgraph,"",@"SHT_CUDA_CALLGRAPH"
	.align	4
	.sectionentsize	8
	.align		4
        /*0000*/ 	.word	0x00000000
	.align		4
        /*0004*/ 	.word	0xffffffff
	.align		4
        /*0008*/ 	.word	0x00000000
	.align		4
        /*000c*/ 	.word	0xfffffffe
	.align		4
        /*0010*/ 	.word	0x00000000
	.align		4
        /*0014*/ 	.word	0xfffffffd
	.align		4
        /*0018*/ 	.word	0x00000000
	.align		4
        /*001c*/ 	.word	0xfffffffc


//--------------------- .text._Z3dotPKfS0_Pfi     --------------------------
	.section	.text._Z3dotPKfS0_Pfi,"ax",@progbits
	.align	128
        .global         _Z3dotPKfS0_Pfi
        .type           _Z3dotPKfS0_Pfi,@function
        .size           _Z3dotPKfS0_Pfi,(.L_x_3 - _Z3dotPKfS0_Pfi)
        .other          _Z3dotPKfS0_Pfi,@"STO_CUDA_ENTRY STV_DEFAULT"
_Z3dotPKfS0_Pfi:
.text._Z3dotPKfS0_Pfi:
[----:B------:R-:W-:Y:S01]  /*0000*/  LDC R1, c[0x0][0x37c] ;  /* 0x0000df00ff017b82 */ /* 0x000fe20000000800 */
[----:B------:R-:W0:Y:S07]  /*0010*/  S2R R9, SR_TID.X ;  /* 0x0000000000097919 */ /* 0x000e2e0000002100 */
[----:B------:R-:W0:Y:S01]  /*0020*/  S2UR UR4, SR_CTAID.X ;  /* 0x00000000000479c3 */ /* 0x000e220000002500 */
[----:B------:R-:W1:Y:S01]  /*0030*/  LDCU UR5, c[0x0][0x398] ;  /* 0x00007300ff0577ac */ /* 0x000e620008000800 */
[----:B------:R-:W2:Y:S06]  /*0040*/  LDCU.64 UR6, c[0x0][0x358] ;  /* 0x00006b00ff0677ac */ /* 0x000eac0008000a00 */
[----:B------:R-:W0:Y:S08]  /*0050*/  LDC R6, c[0x0][0x360] ;  /* 0x0000d800ff067b82 */ /* 0x000e300000000800 */
[----:B------:R-:W3:Y:S08]  /*0060*/  LDC.64 R2, c[0x0][0x380] ;  /* 0x0000e000ff027b82 */ /* 0x000ef00000000a00 */
[----:B------:R-:W4:Y:S01]  /*0070*/  LDC.64 R4, c[0x0][0x388] ;  /* 0x0000e200ff047b82 */ /* 0x000f220000000a00 */
[----:B0-----:R-:W-:-:S05]  /*0080*/  IMAD R7, R6, UR4, R9 ;  /* 0x0000000406077c24 */ /* 0x001fca000f8e0209 */
[----:B-1----:R-:W-:-:S13]  /*0090*/  ISETP.GE.AND P1, PT, R7, UR5, PT ;  /* 0x0000000507007c0c */ /* 0x002fda000bf26270 */
[----:B---3--:R-:W-:-:S04]  /*00a0*/  @!P1 IMAD.WIDE R2, R7, 0x4, R2 ;  /* 0x0000000407029825 */ /* 0x008fc800078e0202 */
[----:B----4-:R-:W-:Y:S02]  /*00b0*/  @!P1 IMAD.WIDE R4, R7, 0x4, R4 ;  /* 0x0000000407049825 */ /* 0x010fe400078e0204 */
[----:B--2---:R-:W2:Y:S04]  /*00c0*/  @!P1 LDG.E R2, desc[UR6][R2.64] ;  /* 0x0000000602029981 */ /* 0x004ea8000c1e1900 */
[----:B------:R-:W2:Y:S01]  /*00d0*/  @!P1 LDG.E R5, desc[UR6][R4.64] ;  /* 0x0000000604059981 */ /* 0x000ea2000c1e1900 */
[----:B------:R-:W0:Y:S01]  /*00e0*/  S2UR UR5, SR_CgaCtaId ;  /* 0x00000000000579c3 */ /* 0x000e220000008800 */
[----:B------:R-:W-:Y:S01]  /*00f0*/  UMOV UR4, 0x400 ;  /* 0x0000040000047882 */ /* 0x000fe20000000000 */
[----:B------:R-:W-:Y:S02]  /*0100*/  ISETP.GE.U32.AND P2, PT, R6, 0x2, PT ;  /* 0x000000020600780c */ /* 0x000fe40003f46070 */
[----:B------:R-:W-:Y:S01]  /*0110*/  ISETP.NE.AND P0, PT, R9, RZ, PT ;  /* 0x000000ff0900720c */ /* 0x000fe20003f05270 */
[----:B0-----:R-:W-:-:S06]  /*0120*/  ULEA UR4, UR5, UR4, 0x18 ;  /* 0x0000000405047291 */ /* 0x001fcc000f8ec0ff */
[----:B------:R-:W-:Y:S01]  /*0130*/  LEA R0, R9, UR4, 0x2 ;  /* 0x0000000409007c11 */ /* 0x000fe2000f8e10ff */
[----:B--2---:R-:W-:-:S05]  /*0140*/  @!P1 FMUL R7, R2, R5 ;  /* 0x0000000502079220 */ /* 0x004fca0000400000 */
[----:B------:R0:W-:Y:S01]  /*0150*/  @!P1 STS [R0], R7 ;  /* 0x0000000700009388 */ /* 0x0001e20000000800 */
[----:B------:R-:W-:Y:S06]  /*0160*/  BAR.SYNC.DEFER_BLOCKING 0x0 ;  /* 0x0000000000007b1d */ /* 0x000fec0000010000 */
[----:B------:R-:W-:Y:S05]  /*0170*/  @!P2 BRA `(.L_x_0) ;  /* 0x00000000002ca947 */ /* 0x000fea0003800000 */
.L_x_1:
[----:B------:R-:W-:-:S04]  /*0180*/  SHF.R.U32.HI R4, RZ, 0x1, R6 ;  /* 0x00000001ff047819 */ /* 0x000fc80000011606 */
[----:B------:R-:W-:-:S13]  /*0190*/  ISETP.GE.U32.AND P1, PT, R9, R4, PT ;  /* 0x000000040900720c */ /* 0x000fda0003f26070 */
[----:B------:R-:W-:Y:S01]  /*01a0*/  @!P1 IMAD R2, R4, 0x4, R0 ;  /* 0x0000000404029824 */ /* 0x000fe200078e0200 */
[----:B------:R-:W-:Y:S05]  /*01b0*/  @!P1 LDS R3, [R0] ;  /* 0x0000000000039984 */ /* 0x000fea0000000800 */
[----:B------:R-:W1:Y:S02]  /*01c0*/  @!P1 LDS R2, [R2] ;  /* 0x0000000002029984 */ /* 0x000e640000000800 */
[----:B-1----:R-:W-:-:S05]  /*01d0*/  @!P1 FADD R3, R2, R3 ;  /* 0x0000000302039221 */ /* 0x002fca0000000000 */
[----:B------:R1:W-:Y:S01]  /*01e0*/  @!P1 STS [R0], R3 ;  /* 0x0000000300009388 */ /* 0x0003e20000000800 */
[----:B------:R-:W-:Y:S01]  /*01f0*/  BAR.SYNC.DEFER_BLOCKING 0x0 ;  /* 0x0000000000007b1d */ /* 0x000fe20000010000 */
[----:B------:R-:W-:Y:S01]  /*0200*/  ISETP.GT.U32.AND P1, PT, R6, 0x3, PT ;  /* 0x000000030600780c */ /* 0x000fe20003f24070 */
[----:B------:R-:W-:-:S12]  /*0210*/  IMAD.MOV.U32 R6, RZ, RZ, R4 ;  /* 0x000000ffff067224 */ /* 0x000fd800078e0004 */
[----:B-1----:R-:W-:Y:S05]  /*0220*/  @P1 BRA `(.L_x_1) ;  /* 0xfffffffc00d41947 */ /* 0x002fea000383ffff */
.L_x_0:
[----:B------:R-:W-:Y:S05]  /*0230*/  @P0 EXIT ;  /* 0x000000000000094d */ /* 0x000fea0003800000 */
[----:B------:R-:W1:Y:S01]  /*0240*/  S2UR UR5, SR_CgaCtaId ;  /* 0x00000000000579c3 */ /* 0x000e620000008800 */
[----:B------:R-:W-:-:S07]  /*0250*/  UMOV UR4, 0x400 ;  /* 0x0000040000047882 */ /* 0x000fce0000000000 */
[----:B------:R-:W2:Y:S01]  /*0260*/  LDC.64 R2, c[0x0][0x390] ;  /* 0x0000e400ff027b82 */ /* 0x000ea20000000a00 */
[----:B-1----:R-:W-:-:S09]  /*0270*/  ULEA UR4, UR5, UR4, 0x18 ;  /* 0x0000000405047291 */ /* 0x002fd2000f8ec0ff */
[----:B------:R-:W2:Y:S04]  /*0280*/  LDS R5, [UR4] ;  /* 0x00000004ff057984 */ /* 0x000ea80008000800 */
[----:B--2---:R-:W-:Y:S01]  /*0290*/  REDG.E.ADD.F32.FTZ.RN.STRONG.GPU desc[UR6][R2.64], R5 ;  /* 0x00000005020079a6 */ /* 0x004fe2000c12f306 */
[----:B------:R-:W-:Y:S05]  /*02a0*/  EXIT ;  /* 0x000000000000794d */ /* 0x000fea0003800000 */
.L_x_2:
[----:B------:R-:W-:-:S00]  /*02b0*/  BRA `(.L_x_2) ;  /* 0xfffffffc00fc7947 */ /* 0x000fc0000383ffff */
[----:B------:R-:W-:-:S00]  /*02c0*/  NOP ;  /* 0x0000000000007918 */ /* 0x000fc00000000000 */
        /* <DEDUP_REMOVED lines=11> */
.L_x_3:


//--------------------- .nv.shared._Z3dotPKfS0_Pfi --------------------------
	.section	.nv.shared._Z3dotPKfS0_Pfi,"aw",@nobits
	.sectionflags	@""
	.align	4
.nv.shared._Z3dotPKfS0_Pfi:
	.zero		2048


//--------------------- .nv.shared.reserved.0     --------------------------
	.section	.nv.shared.reserved.0,"aw",@nobits
	.weak		__nv_reservedSMEM_offset_0_alias
	.size		__nv_reservedSMEM_offset_0_alias, 0, 64
	.other		__nv_reservedSMEM_offset_0_alias,@"STO_CUDA_RESERVED_SHARED STV_DEFAULT"
__nv_reservedSMEM_offset_0_alias:
	.zero		0
	.zero		64


//--------------------- .nv.constant0._Z3dotPKfS0_Pfi --------------------------
	.section	.nv.constant0._Z3dotPKfS0_Pfi,"a",@progbits
	.sectionflags	@""
	.align	4
.nv.constant0._Z3dotPKfS0_Pfi:
	.zero		924


//--------------------- SYMBOLS --------------------------

	.type		.nv.reservedSmem.offset0,@object
	.size		.nv.reservedSmem.offset0,0x4
	.type		.nv.reservedSmem.cap,@object
	.size		.nv.reservedSmem.cap,0x4
